//
// Generated by NVIDIA NVVM Compiler
//
// Compiler Build ID: CL-36424714
// Cuda compilation tools, release 13.0, V13.0.88
// Based on NVVM 20.0.0
//

.version 9.0
.target sm_100
.address_size 64

	// .globl	_Z21sum4thPosition_kernelPiS_ii

.visible .entry _Z21sum4thPosition_kernelPiS_ii(
	.param .u64 .ptr .align 1 _Z21sum4thPosition_kernelPiS_ii_param_0,
	.param .u64 .ptr .align 1 _Z21sum4thPosition_kernelPiS_ii_param_1,
	.param .u32 _Z21sum4thPosition_kernelPiS_ii_param_2,
	.param .u32 _Z21sum4thPosition_kernelPiS_ii_param_3
)
{
	.reg .pred 	%p<4>;
	.reg .b32 	%r<18>;
	.reg .b64 	%rd<8>;

	ld.param.u64 	%rd1, [_Z21sum4thPosition_kernelPiS_ii_param_0];
	ld.param.u64 	%rd2, [_Z21sum4thPosition_kernelPiS_ii_param_1];
	ld.param.u32 	%r3, [_Z21sum4thPosition_kernelPiS_ii_param_2];
	ld.param.u32 	%r4, [_Z21sum4thPosition_kernelPiS_ii_param_3];
	mov.u32 	%r6, %ctaid.x;
	mov.u32 	%r7, %ntid.x;
	mov.u32 	%r8, %tid.x;
	mad.lo.s32 	%r1, %r6, %r7, %r8;
	mov.u32 	%r9, %ctaid.y;
	mov.u32 	%r10, %ntid.y;
	mov.u32 	%r11, %tid.y;
	mad.lo.s32 	%r12, %r9, %r10, %r11;
	add.s32 	%r13, %r1, 4;
	setp.ge.s32 	%p1, %r13, %r3;
	setp.ge.s32 	%p2, %r12, %r4;
	or.pred  	%p3, %p1, %p2;
	@%p3 bra 	$L__BB0_2;
	cvta.to.global.u64 	%rd3, %rd1;
	cvta.to.global.u64 	%rd4, %rd2;
	mad.lo.s32 	%r14, %r3, %r12, %r1;
	mul.wide.s32 	%rd5, %r14, 4;
	add.s64 	%rd6, %rd3, %rd5;
	ld.global.u32 	%r15, [%rd6];
	ld.global.u32 	%r16, [%rd6+16];
	add.s32 	%r17, %r16, %r15;
	add.s64 	%rd7, %rd4, %rd5;
	st.global.u32 	[%rd7], %r17;
$L__BB0_2:
	ret;

}


// ===== COMPILED SASS (sm_100) =====

	.target	sm_100

	.elftype	@"ET_EXEC"


//--------------------- .note.nv.tkinfo           --------------------------
	.section	.note.nv.tkinfo,"",@"SHT_NOTE"
	.sectionflags	@"SHF_NOTE_NV_TKINFO"
	.tkinfo
        /*0018*/ 	.word	0x00000002
        /*0030*/ 	.string	""
        /*0030*/ 	.string	"ptxas"
        /*0030*/ 	.string	"Cuda compilation tools, release 13.0, V13.0.88"
        /*0030*/ 	.string	"Build cuda_13.0.r13.0/compiler.36424714_0"
        /*0030*/ 	.string	"-arch sm_100 -m 64 "



//--------------------- .note.nv.cuinfo           --------------------------
	.section	.note.nv.cuinfo,"",@"SHT_NOTE"
	.sectionflags	@"SHF_NOTE_NV_CUINFO"
        /*0018*/ 	.short	0x0002
        /*001a*/ 	.short	0x0064
        /*001c*/ 	.short	0x0082
	.zero		2


//--------------------- .nv.info                  --------------------------
	.section	.nv.info,"",@"SHT_CUDA_INFO"
	.align	4


	//----- nvinfo : EIATTR_REGCOUNT
	.align		4
        /*0000*/ 	.byte	0x04, 0x2f
        /*0002*/ 	.short	(.L_1 - .L_0)
	.align		4
.L_0:
        /*0004*/ 	.word	index@(_Z21sum4thPosition_kernelPiS_ii)
        /*0008*/ 	.word	0x0000000c


	//----- nvinfo : EIATTR_FRAME_SIZE
	.align		4
.L_1:
        /*000c*/ 	.byte	0x04, 0x11
        /*000e*/ 	.short	(.L_3 - .L_2)
	.align		4
.L_2:
        /*0010*/ 	.word	index@(_Z21sum4thPosition_kernelPiS_ii)
        /*0014*/ 	.word	0x00000000


	//----- nvinfo : EIATTR_MIN_STACK_SIZE
	.align		4
.L_3:
        /*0018*/ 	.byte	0x04, 0x12
        /*001a*/ 	.short	(.L_5 - .L_4)
	.align		4
.L_4:
        /*001c*/ 	.word	index@(_Z21sum4thPosition_kernelPiS_ii)
        /*0020*/ 	.word	0x00000000
.L_5:


//--------------------- .nv.compat                --------------------------
	.section	.nv.compat,"",@"SHT_CUDA_COMPAT_INFO"
	.align	4
        /*0000*/ 	.byte	0x02, 0x09, 0x00, 0x00, 0x02, 0x02, 0x01, 0x00, 0x02, 0x05, 0x05, 0x00, 0x03, 0x07, 0x01, 0x01
        /*0010*/ 	.byte	0x02, 0x03, 0x00, 0x00, 0x02, 0x06, 0x01, 0x00, 0x04, 0x0b, 0x08, 0x00, 0x09, 0x00, 0x00, 0x00
        /*0020*/ 	.byte	0x00, 0x00, 0x00, 0x00


//--------------------- .nv.info._Z21sum4thPosition_kernelPiS_ii --------------------------
	.section	.nv.info._Z21sum4thPosition_kernelPiS_ii,"",@"SHT_CUDA_INFO"
	.sectionflags	@""
	.align	4


	//----- nvinfo : EIATTR_CUDA_API_VERSION
	.align		4
        /*0000*/ 	.byte	0x04, 0x37
        /*0002*/ 	.short	(.L_7 - .L_6)
.L_6:
        /*0004*/ 	.word	0x00000082


	//----- nvinfo : EIATTR_KPARAM_INFO
	.align		4
.L_7:
        /*0008*/ 	.byte	0x04, 0x17
        /*000a*/ 	.short	(.L_9 - .L_8)
.L_8:
        /*000c*/ 	.word	0x00000000
        /*0010*/ 	.short	0x0003
        /*0012*/ 	.short	0x0014
        /*0014*/ 	.byte	0x00, 0xf0, 0x11, 0x00


	//----- nvinfo : EIATTR_KPARAM_INFO
	.align		4
.L_9:
        /*0018*/ 	.byte	0x04, 0x17
        /*001a*/ 	.short	(.L_11 - .L_10)
.L_10:
        /*001c*/ 	.word	0x00000000
        /*0020*/ 	.short	0x0002
        /*0022*/ 	.short	0x0010
        /*0024*/ 	.byte	0x00, 0xf0, 0x11, 0x00


	//----- nvinfo : EIATTR_KPARAM_INFO
	.align		4
.L_11:
        /*0028*/ 	.byte	0x04, 0x17
        /*002a*/ 	.short	(.L_13 - .L_12)
.L_12:
        /*002c*/ 	.word	0x00000000
        /*0030*/ 	.short	0x0001
        /*0032*/ 	.short	0x0008
        /*0034*/ 	.byte	0x00, 0xf5, 0x21, 0x00


	//----- nvinfo : EIATTR_KPARAM_INFO
	.align		4
.L_13:
        /*0038*/ 	.byte	0x04, 0x17
        /*003a*/ 	.short	(.L_15 - .L_14)
.L_14:
        /*003c*/ 	.word	0x00000000
        /*0040*/ 	.short	0x0000
        /*0042*/ 	.short	0x0000
        /*0044*/ 	.byte	0x00, 0xf5, 0x21, 0x00


	//----- nvinfo : EIATTR_SPARSE_MMA_MASK
	.align		4
.L_15:
        /*0048*/ 	.byte	0x03, 0x50
        /*004a*/ 	.short	0x0000


	//----- nvinfo : EIATTR_MAXREG_COUNT
	.align		4
        /*004c*/ 	.byte	0x03, 0x1b
        /*004e*/ 	.short	0x00ff


	//----- nvinfo : EIATTR_MERCURY_ISA_VERSION
	.align		4
        /*0050*/ 	.byte	0x03, 0x5f
        /*0052*/ 	.short	0x0101


	//----- nvinfo : EIATTR_VRC_CTA_INIT_COUNT
	.align		4
        /*0054*/ 	.byte	0x02, 0x4a
	.zero		1
	.zero		1


	//----- nvinfo : EIATTR_EXIT_INSTR_OFFSETS
	.align		4
        /*0058*/ 	.byte	0x04, 0x1c
        /*005a*/ 	.short	(.L_17 - .L_16)


	//   ....[0]....
.L_16:
        /*005c*/ 	.word	0x000000d0


	//   ....[1]....
        /*0060*/ 	.word	0x00000180


	//----- nvinfo : EIATTR_CBANK_PARAM_SIZE
	.align		4
.L_17:
        /*0064*/ 	.byte	0x03, 0x19
        /*0066*/ 	.short	0x0018


	//----- nvinfo : EIATTR_PARAM_CBANK
	.align		4
        /*0068*/ 	.byte	0x04, 0x0a
        /*006a*/ 	.short	(.L_19 - .L_18)
	.align		4
.L_18:
        /*006c*/ 	.word	index@(.nv.constant0._Z21sum4thPosition_kernelPiS_ii)
        /*0070*/ 	.short	0x0380
        /*0072*/ 	.short	0x0018


	//----- nvinfo : EIATTR_SW_WAR
	.align		4
.L_19:
        /*0074*/ 	.byte	0x04, 0x36
        /*0076*/ 	.short	(.L_21 - .L_20)
.L_20:
        /*0078*/ 	.word	0x00000008
.L_21:


//--------------------- .nv.callgraph             --------------------------
	.section	.nv.callgraph,"",@"SHT_CUDA_CALLGRAPH"
	.align	4
	.sectionentsize	8
	.align		4
        /*0000*/ 	.word	0x00000000
	.align		4
        /*0004*/ 	.word	0xffffffff
	.align		4
        /*0008*/ 	.word	0x00000000
	.align		4
        /*000c*/ 	.word	0xfffffffe
	.align		4
        /*0010*/ 	.word	0x00000000
	.align		4
        /*0014*/ 	.word	0xfffffffd
	.align		4
        /*0018*/ 	.word	0x00000000
	.align		4
        /*001c*/ 	.word	0xfffffffc


//--------------------- .text._Z21sum4thPosition_kernelPiS_ii --------------------------
	.section	.text._Z21sum4thPosition_kernelPiS_ii,"ax",@progbits
	.align	128
        .global         _Z21sum4thPosition_kernelPiS_ii
        .type           _Z21sum4thPosition_kernelPiS_ii,@function
        .size           _Z21sum4thPosition_kernelPiS_ii,(.L_x_1 - _Z21sum4thPosition_kernelPiS_ii)
        .other          _Z21sum4thPosition_kernelPiS_ii,@"STO_CUDA_ENTRY STV_DEFAULT"
_Z21sum4thPosition_kernelPiS_ii:
.text._Z21sum4thPosition_kernelPiS_ii:
[----:B------:R-:W-:Y:S01]  /*0000*/  LDC R1, c[0x0][0x37c] ;  /* 0x0000df00ff017b82 */ /* 0x000fe20000000800 */
[----:B------:R-:W0:Y:S07]  /*0010*/  S2R R3, SR_TID.X ;  /* 0x0000000000037919 */ /* 0x000e2e0000002100 */
[----:B------:R-:W0:Y:S01]  /*0020*/  LDC R0, c[0x0][0x360] ;  /* 0x0000d800ff007b82 */ /* 0x000e220000000800 */
[----:B------:R-:W1:Y:S01]  /*0030*/  LDCU.64 UR6, c[0x0][0x390] ;  /* 0x00007200ff0677ac */ /* 0x000e620008000a00 */
[----:B------:R-:W2:Y:S06]  /*0040*/  S2R R2, SR_TID.Y ;  /* 0x0000000000027919 */ /* 0x000eac0000002200 */
[----:B------:R-:W0:Y:S08]  /*0050*/  S2UR UR4, SR_CTAID.X ;  /* 0x00000000000479c3 */ /* 0x000e300000002500 */
[----:B------:R-:W2:Y:S08]  /*0060*/  S2UR UR5, SR_CTAID.Y ;  /* 0x00000000000579c3 */ /* 0x000eb00000002600 */
[----:B------:R-:W2:Y:S01]  /*0070*/  LDC R5, c[0x0][0x364] ;  /* 0x0000d900ff057b82 */ /* 0x000ea20000000800 */
[----:B0-----:R-:W-:-:S02]  /*0080*/  IMAD R0, R0, UR4, R3 ;  /* 0x0000000400007c24 */ /* 0x001fc4000f8e0203 */
[----:B--2---:R-:W-:-:S03]  /*0090*/  IMAD R5, R5, UR5, R2 ;  /* 0x0000000505057c24 */ /* 0x004fc6000f8e0202 */
[----:B------:R-:W-:Y:S02]  /*00a0*/  IADD3 R2, PT, PT, R0, 0x4, RZ ;  /* 0x0000000400027810 */ /* 0x000fe40007ffe0ff */
[----:B-1----:R-:W-:-:S04]  /*00b0*/  ISETP.GE.AND P0, PT, R5, UR7, PT ;  /* 0x0000000705007c0c */ /* 0x002fc8000bf06270 */
[----:B------:R-:W-:-:S13]  /*00c0*/  ISETP.GE.OR P0, PT, R2, UR6, P0 ;  /* 0x0000000602007c0c */ /* 0x000fda0008706670 */
[----:B------:R-:W-:Y:S05]  /*00d0*/  @P0 EXIT ;  /* 0x000000000000094d */ /* 0x000fea0003800000 */
[----:B------:R-:W0:Y:S01]  /*00e0*/  LDC.64 R2, c[0x0][0x380] ;  /* 0x0000e000ff027b82 */ /* 0x000e220000000a00 */
[----:B------:R-:W1:Y:S01]  /*00f0*/  LDCU.64 UR4, c[0x0][0x358] ;  /* 0x00006b00ff0477ac */ /* 0x000e620008000a00 */
[----:B------:R-:W-:-:S06]  /*0100*/  IMAD R7, R5, UR6, R0 ;  /* 0x0000000605077c24 */ /* 0x000fcc000f8e0200 */
[----:B------:R-:W2:Y:S01]  /*0110*/  LDC.64 R4, c[0x0][0x388] ;  /* 0x0000e200ff047b82 */ /* 0x000ea20000000a00 */
[----:B0-----:R-:W-:-:S05]  /*0120*/  IMAD.WIDE R2, R7, 0x4, R2 ;  /* 0x0000000407027825 */ /* 0x001fca00078e0202 */
[----:B-1----:R-:W3:Y:S04]  /*0130*/  LDG.E R0, desc[UR4][R2.64] ;  /* 0x0000000402007981 */ /* 0x002ee8000c1e1900 */
[----:B------:R-:W3:Y:S01]  /*0140*/  LDG.E R9, desc[UR4][R2.64+0x10] ;  /* 0x0000100402097981 */ /* 0x000ee2000c1e1900 */
[----:B--2---:R-:W-:Y:S01]  /*0150*/  IMAD.WIDE R4, R7, 0x4, R4 ;  /* 0x0000000407047825 */ /* 0x004fe200078e0204 */
[----:B---3--:R-:W-:-:S05]  /*0160*/  IADD3 R9, PT, PT, R0, R9, RZ ;  /* 0x0000000900097210 */ /* 0x008fca0007ffe0ff */
[----:B------:R-:W-:Y:S01]  /*0170*/  STG.E desc[UR4][R4.64], R9 ;  /* 0x0000000904007986 */ /* 0x000fe2000c101904 */
[----:B------:R-:W-:Y:S05]  /*0180*/  EXIT ;  /* 0x000000000000794d */ /* 0x000fea0003800000 */
.L_x_0:
[----:B------:R-:W-:-:S00]  /*0190*/  BRA `(.L_x_0) ;  /* 0xfffffffc00fc7947 */ /* 0x000fc0000383ffff */
[----:B------:R-:W-:-:S00]  /*01a0*/  NOP ;  /* 0x0000000000007918 */ /* 0x000fc00000000000 */
        /* <DEDUP_REMOVED lines=13> */
.L_x_1:


//--------------------- .nv.shared.reserved.0     --------------------------
	.section	.nv.shared.reserved.0,"aw",@nobits
	.weak		__nv_reservedSMEM_offset_0_alias
	.size		__nv_reservedSMEM_offset_0_alias, 0, 64
	.other		__nv_reservedSMEM_offset_0_alias,@"STO_CUDA_RESERVED_SHARED STV_DEFAULT"
__nv_reservedSMEM_offset_0_alias:
	.zero		0
	.zero		64


//--------------------- .nv.constant0._Z21sum4thPosition_kernelPiS_ii --------------------------
	.section	.nv.constant0._Z21sum4thPosition_kernelPiS_ii,"a",@progbits
	.sectionflags	@""
	.align	4
.nv.constant0._Z21sum4thPosition_kernelPiS_ii:
	.zero		920


//--------------------- SYMBOLS --------------------------

	.type		.nv.reservedSmem.offset0,@object
	.size		.nv.reservedSmem.offset0,0x4
